	.headerflags	@"EF_CUDA_TEXMODE_UNIFIED EF_CUDA_64BIT_ADDRESS EF_CUDA_ACCELERATORS EF_CUDA_SM90 EF_CUDA_VIRTUAL_SM(EF_CUDA_SM90)"
	.elftype	@"ET_EXEC"


//--------------------- .nv.info                  --------------------------
	.section	.nv.info,"",@"SHT_CUDA_INFO"
	.align	4


	//----- nvinfo : EIATTR_REGCOUNT
	.align		4
        /*0000*/ 	.byte	0x04, 0x2f
        /*0002*/ 	.short	(.L_3 - .L_2)
	.align		4
.L_2:
        /*0004*/ 	.word	index@(triton_poi_fused__native_batch_norm_legit_no_training_convolution_relu_10)
        /*0008*/ 	.word	0x00000013


	//----- nvinfo : EIATTR_MIN_STACK_SIZE
	.align		4
.L_3:
        /*000c*/ 	.byte	0x04, 0x12
        /*000e*/ 	.short	(.L_5 - .L_4)
	.align		4
.L_4:
        /*0010*/ 	.word	index@(triton_poi_fused__native_batch_norm_legit_no_training_convolution_relu_10)
        /*0014*/ 	.word	0x00000000


	//----- nvinfo : EIATTR_FRAME_SIZE
	.align		4
.L_5:
        /*0018*/ 	.byte	0x04, 0x11
        /*001a*/ 	.short	(.L_7 - .L_6)
	.align		4
.L_6:
        /*001c*/ 	.word	index@(triton_poi_fused__native_batch_norm_legit_no_training_convolution_relu_10)
        /*0020*/ 	.word	0x00000000


	//----- nvinfo : EIATTR_MIN_STACK_SIZE
	.align		4
.L_7:
        /*0024*/ 	.byte	0x04, 0x12
        /*0026*/ 	.short	(.L_9 - .L_8)
	.align		4
.L_8:
        /*0028*/ 	.word	index@(triton_poi_fused__native_batch_norm_legit_no_training_convolution_relu_10)
        /*002c*/ 	.word	0x00000000
.L_9:


//--------------------- .nv.info.triton_poi_fused__native_batch_norm_legit_no_training_convolution_relu_10 --------------------------
	.section	.nv.info.triton_poi_fused__native_batch_norm_legit_no_training_convolution_relu_10,"",@"SHT_CUDA_INFO"
	.sectionflags	@""
	.align	4


	//----- nvinfo : EIATTR_CUDA_API_VERSION
	.align		4
        /*0000*/ 	.byte	0x04, 0x37
        /*0002*/ 	.short	(.L_11 - .L_10)
.L_10:
        /*0004*/ 	.word	0x0000007c


	//----- nvinfo : EIATTR_KPARAM_INFO
	.align		4
.L_11:
        /*0008*/ 	.byte	0x04, 0x17
        /*000a*/ 	.short	(.L_13 - .L_12)
.L_12:
        /*000c*/ 	.word	0x00000000
        /*0010*/ 	.short	0x0007
        /*0012*/ 	.short	0x0038
        /*0014*/ 	.byte	0x00, 0xf0, 0x11, 0x00


	//----- nvinfo : EIATTR_KPARAM_INFO
	.align		4
.L_13:
        /*0018*/ 	.byte	0x04, 0x17
        /*001a*/ 	.short	(.L_15 - .L_14)
.L_14:
        /*001c*/ 	.word	0x00000000
        /*0020*/ 	.short	0x0006
        /*0022*/ 	.short	0x0030
        /*0024*/ 	.byte	0x00, 0xf4, 0x21, 0x00


	//----- nvinfo : EIATTR_KPARAM_INFO
	.align		4
.L_15:
        /*0028*/ 	.byte	0x04, 0x17
        /*002a*/ 	.short	(.L_17 - .L_16)
.L_16:
        /*002c*/ 	.word	0x00000000
        /*0030*/ 	.short	0x0005
        /*0032*/ 	.short	0x0028
        /*0034*/ 	.byte	0x00, 0xf4, 0x21, 0x00


	//----- nvinfo : EIATTR_KPARAM_INFO
	.align		4
.L_17:
        /*0038*/ 	.byte	0x04, 0x17
        /*003a*/ 	.short	(.L_19 - .L_18)
.L_18:
        /*003c*/ 	.word	0x00000000
        /*0040*/ 	.short	0x0004
        /*0042*/ 	.short	0x0020
        /*0044*/ 	.byte	0x00, 0xf4, 0x21, 0x00


	//----- nvinfo : EIATTR_KPARAM_INFO
	.align		4
.L_19:
        /*0048*/ 	.byte	0x04, 0x17
        /*004a*/ 	.short	(.L_21 - .L_20)
.L_20:
        /*004c*/ 	.word	0x00000000
        /*0050*/ 	.short	0x0003
        /*0052*/ 	.short	0x0018
        /*0054*/ 	.byte	0x00, 0xf4, 0x21, 0x00


	//----- nvinfo : EIATTR_KPARAM_INFO
	.align		4
.L_21:
        /*0058*/ 	.byte	0x04, 0x17
        /*005a*/ 	.short	(.L_23 - .L_22)
.L_22:
        /*005c*/ 	.word	0x00000000
        /*0060*/ 	.short	0x0002
        /*0062*/ 	.short	0x0010
        /*0064*/ 	.byte	0x00, 0xf4, 0x21, 0x00


	//----- nvinfo : EIATTR_KPARAM_INFO
	.align		4
.L_23:
        /*0068*/ 	.byte	0x04, 0x17
        /*006a*/ 	.short	(.L_25 - .L_24)
.L_24:
        /*006c*/ 	.word	0x00000000
        /*0070*/ 	.short	0x0001
        /*0072*/ 	.short	0x0008
        /*0074*/ 	.byte	0x00, 0xf4, 0x21, 0x00


	//----- nvinfo : EIATTR_KPARAM_INFO
	.align		4
.L_25:
        /*0078*/ 	.byte	0x04, 0x17
        /*007a*/ 	.short	(.L_27 - .L_26)
.L_26:
        /*007c*/ 	.word	0x00000000
        /*0080*/ 	.short	0x0000
        /*0082*/ 	.short	0x0000
        /*0084*/ 	.byte	0x00, 0xf4, 0x21, 0x00


	//----- nvinfo : EIATTR_SPARSE_MMA_MASK
	.align		4
.L_27:
        /*0088*/ 	.byte	0x03, 0x50
        /*008a*/ 	.short	0x0000


	//----- nvinfo : EIATTR_MAXREG_COUNT
	.align		4
        /*008c*/ 	.byte	0x03, 0x1b
        /*008e*/ 	.short	0x00ff


	//----- nvinfo : EIATTR_EXIT_INSTR_OFFSETS
	.align		4
        /*0090*/ 	.byte	0x04, 0x1c
        /*0092*/ 	.short	(.L_29 - .L_28)


	//   ....[0]....
.L_28:
        /*0094*/ 	.word	0x00000320


	//----- nvinfo : EIATTR_REQNTID
	.align		4
.L_29:
        /*0098*/ 	.byte	0x04, 0x10
        /*009a*/ 	.short	(.L_31 - .L_30)
.L_30:
        /*009c*/ 	.word	0x00000080
        /*00a0*/ 	.word	0x00000001
        /*00a4*/ 	.word	0x00000001


	//----- nvinfo : EIATTR_CBANK_PARAM_SIZE
	.align		4
.L_31:
        /*00a8*/ 	.byte	0x03, 0x19
        /*00aa*/ 	.short	0x003c


	//----- nvinfo : EIATTR_PARAM_CBANK
	.align		4
        /*00ac*/ 	.byte	0x04, 0x0a
        /*00ae*/ 	.short	(.L_33 - .L_32)
	.align		4
.L_32:
        /*00b0*/ 	.word	index@(.nv.constant0.triton_poi_fused__native_batch_norm_legit_no_training_convolution_relu_10)
        /*00b4*/ 	.short	0x0210
        /*00b6*/ 	.short	0x003c


	//----- nvinfo : EIATTR_SW_WAR
	.align		4
.L_33:
        /*00b8*/ 	.byte	0x04, 0x36
        /*00ba*/ 	.short	(.L_35 - .L_34)
.L_34:
        /*00bc*/ 	.word	0x00000008
.L_35:


//--------------------- .nv.callgraph             --------------------------
	.section	.nv.callgraph,"",@"SHT_CUDA_CALLGRAPH"
	.align	4
	.sectionentsize	8
	.align		4
        /*0000*/ 	.word	0x00000000
	.align		4
        /*0004*/ 	.word	0xffffffff
	.align		4
        /*0008*/ 	.word	0x00000000
	.align		4
        /*000c*/ 	.word	0xfffffffe
	.align		4
        /*0010*/ 	.word	0x00000000
	.align		4
        /*0014*/ 	.word	0xfffffffd
	.align		4
        /*0018*/ 	.word	0x00000000
	.align		4
        /*001c*/ 	.word	0xfffffffc


//--------------------- .nv.constant4             --------------------------
	.section	.nv.constant4,"a",@progbits
	.align	8
	.align		8
.nv.constant4:
        /*0000*/ 	.dword	_$_str
	.align		8
        /*0008*/ 	.dword	_$_str_$_2


//--------------------- .text.triton_poi_fused__native_batch_norm_legit_no_training_convolution_relu_10 --------------------------
	.section	.text.triton_poi_fused__native_batch_norm_legit_no_training_convolution_relu_10,"ax",@progbits
	.align	128
        .global         triton_poi_fused__native_batch_norm_legit_no_training_convolution_relu_10
        .type           triton_poi_fused__native_batch_norm_legit_no_training_convolution_relu_10,@function
        .size           triton_poi_fused__native_batch_norm_legit_no_training_convolution_relu_10,(.L_x_1 - triton_poi_fused__native_batch_norm_legit_no_training_convolution_relu_10)
        .other          triton_poi_fused__native_batch_norm_legit_no_training_convolution_relu_10,@"STO_CUDA_ENTRY STV_DEFAULT"
triton_poi_fused__native_batch_norm_legit_no_training_convolution_relu_10:
.text.triton_poi_fused__native_batch_norm_legit_no_training_convolution_relu_10:
[----:B------:R-:W-:Y:S01]  /*0000*/  LDC R1, c[0x0][0x28] ;  /* 0x00000a00ff017b82 */ /* 0x000fe20000000800 */
[----:B------:R-:W1:Y:S07]  /*0010*/  S2R R0, SR_TID.X ;  /* 0x0000000000007919 */ /* 0x000e6e0000002100 */
[----:B------:R-:W2:Y:S01]  /*0020*/  LDC.64 R10, c[0x0][0x228] ;  /* 0x00008a00ff0a7b82 */ /* 0x000ea20000000a00 */
[----:B------:R-:W-:Y:S01]  /*0030*/  ULDC.64 UR4, c[0x0][0x208] ;  /* 0x0000820000047ab9 */ /* 0x000fe20000000a00 */
[----:B------:R-:W3:Y:S06]  /*0040*/  S2R R3, SR_CTAID.X ;  /* 0x0000000000037919 */ /* 0x000eec0000002500 */
[----:B------:R-:W4:Y:S08]  /*0050*/  LDC.64 R6, c[0x0][0x218] ;  /* 0x00008600ff067b82 */ /* 0x000f300000000a00 */
[----:B------:R-:W5:Y:S08]  /*0060*/  LDC.64 R8, c[0x0][0x220] ;  /* 0x00008800ff087b82 */ /* 0x000f700000000a00 */
[----:B------:R-:W5:Y:S01]  /*0070*/  LDC.64 R12, c[0x0][0x230] ;  /* 0x00008c00ff0c7b82 */ /* 0x000f620000000a00 */
[----:B-1----:R-:W-:-:S07]  /*0080*/  LOP3.LUT R0, R0, 0x7f, RZ, 0xc0, !PT ;  /* 0x0000007f00007812 */ /* 0x002fce00078ec0ff */
[----:B------:R-:W1:Y:S01]  /*0090*/  LDC.64 R4, c[0x0][0x238] ;  /* 0x00008e00ff047b82 */ /* 0x000e620000000a00 */
[----:B---3--:R-:W-:Y:S02]  /*00a0*/  SHF.R.S32.HI R2, RZ, 0x18, R3 ;  /* 0x00000018ff027819 */ /* 0x008fe40000011403 */
[----:B------:R-:W-:Y:S02]  /*00b0*/  LEA R0, R3, R0, 0x7 ;  /* 0x0000000003007211 */ /* 0x000fe400078e38ff */
[----:B------:R-:W-:-:S04]  /*00c0*/  SGXT R3, R2, 0x1 ;  /* 0x000000010203781a */ /* 0x000fc80000000200 */
[----:B------:R-:W-:-:S04]  /*00d0*/  LEA.HI R3, R3, R0, RZ, 0x4 ;  /* 0x0000000003037211 */ /* 0x000fc800078f20ff */
[----:B------:R-:W-:-:S04]  /*00e0*/  LOP3.LUT R3, R3, 0xfffffff0, RZ, 0xc0, !PT ;  /* 0xfffffff003037812 */ /* 0x000fc800078ec0ff */
[----:B------:R-:W-:Y:S02]  /*00f0*/  IADD3 R15, R0, -R3, RZ ;  /* 0x80000003000f7210 */ /* 0x000fe40007ffe0ff */
[----:B------:R-:W3:Y:S03]  /*0100*/  LDC.64 R2, c[0x0][0x210] ;  /* 0x00008400ff027b82 */ /* 0x000ee60000000a00 */
[----:B--2---:R-:W-:-:S05]  /*0110*/  IMAD.WIDE R10, R15, 0x4, R10 ;  /* 0x000000040f0a7825 */ /* 0x004fca00078e020a */
[----:B------:R2:W2:Y:S01]  /*0120*/  LDG.E.EL R16, desc[UR4][R10.64] ;  /* 0x000000040a107981 */ /* 0x0004a2000c2e1900 */
[----:B----4-:R-:W-:-:S04]  /*0130*/  IMAD.WIDE R6, R15, 0x4, R6 ;  /* 0x000000040f067825 */ /* 0x010fc800078e0206 */
[C---:B-----5:R-:W-:Y:S02]  /*0140*/  IMAD.WIDE R8, R15.reuse, 0x4, R8 ;  /* 0x000000040f087825 */ /* 0x060fe400078e0208 */
[----:B------:R4:W5:Y:S02]  /*0150*/  LDG.E.EL R7, desc[UR4][R6.64] ;  /* 0x0000000406077981 */ /* 0x000964000c2e1900 */
[----:B---3--:R-:W-:Y:S02]  /*0160*/  IMAD.WIDE R2, R0, 0x4, R2 ;  /* 0x0000000400027825 */ /* 0x008fe400078e0202 */
[----:B------:R-:W3:Y:S04]  /*0170*/  LDG.E.EL R8, desc[UR4][R8.64] ;  /* 0x0000000408087981 */ /* 0x000ee8000c2e1900 */
[----:B------:R-:W5:Y:S01]  /*0180*/  LDG.E R14, desc[UR4][R2.64] ;  /* 0x00000004020e7981 */ /* 0x000f62000c1e1900 */
[----:B0-2---:R-:W-:-:S04]  /*0190*/  IMAD.WIDE R10, R15, 0x4, R12 ;  /* 0x000000040f0a7825 */ /* 0x005fc800078e020c */
[----:B-1----:R-:W-:Y:S02]  /*01a0*/  IMAD.WIDE R12, R15, 0x4, R4 ;  /* 0x000000040f0c7825 */ /* 0x002fe400078e0204 */
[----:B------:R-:W2:Y:S01]  /*01b0*/  LDG.E.EL R10, desc[UR4][R10.64] ;  /* 0x000000040a0a7981 */ /* 0x000ea2000c2e1900 */
[----:B----4-:R-:W-:Y:S01]  /*01c0*/  HFMA2.MMA R6, -RZ, RZ, 1.625, 0 ;  /* 0x3e800000ff067435 */ /* 0x010fe200000001ff */
[----:B------:R-:W0:Y:S02]  /*01d0*/  LDC.64 R4, c[0x0][0x240] ;  /* 0x00009000ff047b82 */ /* 0x000e240000000a00 */
[----:B------:R-:W2:Y:S01]  /*01e0*/  LDG.E.EL R13, desc[UR4][R12.64] ;  /* 0x000000040c0d7981 */ /* 0x000ea2000c2e1900 */
[----:B0-----:R-:W-:-:S04]  /*01f0*/  IMAD.WIDE R4, R0, 0x4, R4 ;  /* 0x0000000400047825 */ /* 0x001fc800078e0204 */
[----:B------:R-:W-:-:S04]  /*0200*/  FADD R16, R16, 9.9999997473787516356e-06 ;  /* 0x3727c5ac10107421 */ /* 0x000fc80000000000 */
[----:B------:R-:W0:Y:S02]  /*0210*/  MUFU.SQRT R15, R16 ;  /* 0x00000010000f7308 */ /* 0x000e240000002000 */
[C---:B0-----:R-:W-:Y:S02]  /*0220*/  FSETP.GT.AND P0, PT, R15.reuse, 8.50705917302346158658e+37, PT ;  /* 0x7e8000000f00780b */ /* 0x041fe40003f04000 */
[----:B------:R-:W-:-:S11]  /*0230*/  FSETP.GEU.AND P1, PT, R15, 1.175494350822287508e-38, PT ;  /* 0x008000000f00780b */ /* 0x000fd60003f2e000 */
[----:B------:R-:W-:-:S04]  /*0240*/  @P0 FMUL R15, R15, 0.25 ;  /* 0x3e8000000f0f0820 */ /* 0x000fc80000400000 */
[----:B------:R-:W-:-:S06]  /*0250*/  @!P1 FMUL R15, R15, 16777216 ;  /* 0x4b8000000f0f9820 */ /* 0x000fcc0000400000 */
[----:B------:R-:W0:Y:S01]  /*0260*/  MUFU.RCP R15, R15 ;  /* 0x0000000f000f7308 */ /* 0x000e220000001000 */
[----:B------:R-:W-:Y:S01]  /*0270*/  FSEL R6, R6, 1, P0 ;  /* 0x3f80000006067808 */ /* 0x000fe20000000000 */
[----:B-----5:R-:W-:-:S04]  /*0280*/  FADD R7, R14, R7 ;  /* 0x000000070e077221 */ /* 0x020fc80000000000 */
[----:B------:R-:W-:Y:S01]  /*0290*/  @!P1 FMUL R6, R6, 16777216 ;  /* 0x4b80000006069820 */ /* 0x000fe20000400000 */
[----:B---3--:R-:W-:-:S03]  /*02a0*/  FADD R8, -R8, R7 ;  /* 0x0000000708087221 */ /* 0x008fc60000000100 */
[----:B0-----:R-:W-:-:S04]  /*02b0*/  FMUL R9, R15, R6 ;  /* 0x000000060f097220 */ /* 0x001fc80000400000 */
[----:B------:R-:W-:-:S04]  /*02c0*/  FMUL R8, R8, R9 ;  /* 0x0000000908087220 */ /* 0x000fc80000400000 */
[----:B--2---:R-:W-:-:S05]  /*02d0*/  FFMA R8, R10, R8, R13 ;  /* 0x000000080a087223 */ /* 0x004fca000000000d */
[----:B------:R-:W-:-:S04]  /*02e0*/  FSETP.GEU.AND P0, PT, R8, RZ, PT ;  /* 0x000000ff0800720b */ /* 0x000fc80003f0e000 */
[----:B------:R-:W-:Y:S01]  /*02f0*/  FSEL R9, R8, RZ, P0 ;  /* 0x000000ff08097208 */ /* 0x000fe20000000000 */
[----:B------:R-:W-:Y:S04]  /*0300*/  STG.E desc[UR4][R2.64], R7 ;  /* 0x0000000702007986 */ /* 0x000fe8000c101904 */
[----:B------:R-:W-:Y:S01]  /*0310*/  STG.E desc[UR4][R4.64], R9 ;  /* 0x0000000904007986 */ /* 0x000fe2000c101904 */
[----:B------:R-:W-:Y:S05]  /*0320*/  EXIT ;  /* 0x000000000000794d */ /* 0x000fea0003800000 */
.L_x_0:
[----:B------:R-:W-:-:S00]  /*0330*/  BRA `(.L_x_0) ;  /* 0xfffffffc00fc7947 */ /* 0x000fc0000383ffff */
[----:B------:R-:W-:-:S00]  /*0340*/  NOP ;  /* 0x0000000000007918 */ /* 0x000fc00000000000 */
        /* <DEDUP_REMOVED lines=11> */
.L_x_1:


//--------------------- .nv.global.init           --------------------------
	.section	.nv.global.init,"aw",@progbits
.nv.global.init:
	.type		_$_str,@object
	.size		_$_str,(_$_str_$_2 - _$_str)
_$_str:
        /*0000*/ 	.byte	0x5f, 0x5f, 0x43, 0x55, 0x44, 0x41, 0x5f, 0x46, 0x54, 0x5a, 0x00
	.type		_$_str_$_2,@object
	.size		_$_str_$_2,(.L_1 - _$_str_$_2)
_$_str_$_2:
        /*000b*/ 	.byte	0x5f, 0x5f, 0x43, 0x55, 0x44, 0x41, 0x5f, 0x50, 0x52, 0x45, 0x43, 0x5f, 0x53, 0x51, 0x52, 0x54
        /*001b*/ 	.byte	0x00
.L_1:


//--------------------- .nv.constant0.triton_poi_fused__native_batch_norm_legit_no_training_convolution_relu_10 --------------------------
	.section	.nv.constant0.triton_poi_fused__native_batch_norm_legit_no_training_convolution_relu_10,"a",@progbits
	.sectionflags	@""
	.align	4
.nv.constant0.triton_poi_fused__native_batch_norm_legit_no_training_convolution_relu_10:
	.zero		588
